//
// Generated by NVIDIA NVVM Compiler
//
// Compiler Build ID: CL-36424714
// Cuda compilation tools, release 13.0, V13.0.88
// Based on NVVM 20.0.0
//

.version 9.0
.target sm_100
.address_size 64

	// .globl	_Z11countKerneli
.extern .func  (.param .b32 func_retval0) vprintf
(
	.param .b64 vprintf_param_0,
	.param .b64 vprintf_param_1
)
;
.global .align 1 .b8 $str[11] = {67, 111, 117, 110, 116, 58, 32, 37, 100, 10};

.visible .entry _Z11countKerneli(
	.param .u32 _Z11countKerneli_param_0
)
{
	.local .align 8 .b8 	__local_depot0[8];
	.reg .b64 	%SP;
	.reg .b64 	%SPL;
	.reg .b32 	%r<4>;
	.reg .b64 	%rd<5>;

	mov.u64 	%SPL, __local_depot0;
	cvta.local.u64 	%SP, %SPL;
	ld.param.u32 	%r1, [_Z11countKerneli_param_0];
	add.u64 	%rd1, %SP, 0;
	add.u64 	%rd2, %SPL, 0;
	st.local.u32 	[%rd2], %r1;
	mov.u64 	%rd3, $str;
	cvta.global.u64 	%rd4, %rd3;
	{ // callseq 0, 0
	.param .b64 param0;
	st.param.b64 	[param0], %rd4;
	.param .b64 param1;
	st.param.b64 	[param1], %rd1;
	.param .b32 retval0;
	call.uni (retval0), 
	vprintf, 
	(
	param0, 
	param1
	);
	ld.param.b32 	%r2, [retval0];
	} // callseq 0
	ret;

}


// ===== COMPILED SASS (sm_100) =====

	.target	sm_100

	.elftype	@"ET_EXEC"


//--------------------- .note.nv.tkinfo           --------------------------
	.section	.note.nv.tkinfo,"",@"SHT_NOTE"
	.sectionflags	@"SHF_NOTE_NV_TKINFO"
	.tkinfo
        /*0018*/ 	.word	0x00000002
        /*0030*/ 	.string	""
        /*0030*/ 	.string	"ptxas"
        /*0030*/ 	.string	"Cuda compilation tools, release 13.0, V13.0.88"
        /*0030*/ 	.string	"Build cuda_13.0.r13.0/compiler.36424714_0"
        /*0030*/ 	.string	"-arch sm_100 -m 64 "



//--------------------- .note.nv.cuinfo           --------------------------
	.section	.note.nv.cuinfo,"",@"SHT_NOTE"
	.sectionflags	@"SHF_NOTE_NV_CUINFO"
        /*0018*/ 	.short	0x0002
        /*001a*/ 	.short	0x0064
        /*001c*/ 	.short	0x0082
	.zero		2


//--------------------- .nv.info                  --------------------------
	.section	.nv.info,"",@"SHT_CUDA_INFO"
	.align	4


	//----- nvinfo : EIATTR_REGCOUNT
	.align		4
        /*0000*/ 	.byte	0x04, 0x2f
        /*0002*/ 	.short	(.L_2 - .L_1)
	.align		4
.L_1:
        /*0004*/ 	.word	index@(_Z11countKerneli)
        /*0008*/ 	.word	0x00000018


	//----- nvinfo : EIATTR_FRAME_SIZE
	.align		4
.L_2:
        /*000c*/ 	.byte	0x04, 0x11
        /*000e*/ 	.short	(.L_4 - .L_3)
	.align		4
.L_3:
        /*0010*/ 	.word	index@(_Z11countKerneli)
        /*0014*/ 	.word	0x00000008


	//----- nvinfo : EIATTR_MIN_STACK_SIZE
	.align		4
.L_4:
        /*0018*/ 	.byte	0x04, 0x12
        /*001a*/ 	.short	(.L_6 - .L_5)
	.align		4
.L_5:
        /*001c*/ 	.word	index@(_Z11countKerneli)
        /*0020*/ 	.word	0x00000008
.L_6:


//--------------------- .nv.compat                --------------------------
	.section	.nv.compat,"",@"SHT_CUDA_COMPAT_INFO"
	.align	4
        /*0000*/ 	.byte	0x02, 0x09, 0x00, 0x00, 0x02, 0x02, 0x01, 0x00, 0x02, 0x05, 0x05, 0x00, 0x03, 0x07, 0x01, 0x01
        /*0010*/ 	.byte	0x02, 0x03, 0x00, 0x00, 0x02, 0x06, 0x01, 0x00, 0x04, 0x0b, 0x08, 0x00, 0x09, 0x00, 0x00, 0x00
        /*0020*/ 	.byte	0x00, 0x00, 0x00, 0x00


//--------------------- .nv.info._Z11countKerneli --------------------------
	.section	.nv.info._Z11countKerneli,"",@"SHT_CUDA_INFO"
	.sectionflags	@""
	.align	4


	//----- nvinfo : EIATTR_CUDA_API_VERSION
	.align		4
        /*0000*/ 	.byte	0x04, 0x37
        /*0002*/ 	.short	(.L_8 - .L_7)
.L_7:
        /*0004*/ 	.word	0x00000082


	//----- nvinfo : EIATTR_KPARAM_INFO
	.align		4
.L_8:
        /*0008*/ 	.byte	0x04, 0x17
        /*000a*/ 	.short	(.L_10 - .L_9)
.L_9:
        /*000c*/ 	.word	0x00000000
        /*0010*/ 	.short	0x0000
        /*0012*/ 	.short	0x0000
        /*0014*/ 	.byte	0x00, 0xf0, 0x11, 0x00


	//----- nvinfo : EIATTR_SPARSE_MMA_MASK
	.align		4
.L_10:
        /*0018*/ 	.byte	0x03, 0x50
        /*001a*/ 	.short	0x0000


	//----- nvinfo : EIATTR_MAXREG_COUNT
	.align		4
        /*001c*/ 	.byte	0x03, 0x1b
        /*001e*/ 	.short	0x00ff


	//----- nvinfo : EIATTR_EXTERNS
	.align		4
        /*0020*/ 	.byte	0x04, 0x0f
        /*0022*/ 	.short	(.L_12 - .L_11)


	//   ....[0]....
	.align		4
.L_11:
        /*0024*/ 	.word	index@(vprintf)


	//----- nvinfo : EIATTR_MERCURY_ISA_VERSION
	.align		4
.L_12:
        /*0028*/ 	.byte	0x03, 0x5f
        /*002a*/ 	.short	0x0101


	//----- nvinfo : EIATTR_VRC_CTA_INIT_COUNT
	.align		4
        /*002c*/ 	.byte	0x02, 0x4a
	.zero		1
	.zero		1


	//----- nvinfo : EIATTR_SYSCALL_OFFSETS
	.align		4
        /*0030*/ 	.byte	0x04, 0x46
        /*0032*/ 	.short	(.L_14 - .L_13)


	//   ....[0]....
.L_13:
        /*0034*/ 	.word	0x000000e0


	//----- nvinfo : EIATTR_EXIT_INSTR_OFFSETS
	.align		4
.L_14:
        /*0038*/ 	.byte	0x04, 0x1c
        /*003a*/ 	.short	(.L_16 - .L_15)


	//   ....[0]....
.L_15:
        /*003c*/ 	.word	0x000000f0


	//----- nvinfo : EIATTR_CBANK_PARAM_SIZE
	.align		4
.L_16:
        /*0040*/ 	.byte	0x03, 0x19
        /*0042*/ 	.short	0x0004


	//----- nvinfo : EIATTR_PARAM_CBANK
	.align		4
        /*0044*/ 	.byte	0x04, 0x0a
        /*0046*/ 	.short	(.L_18 - .L_17)
	.align		4
.L_17:
        /*0048*/ 	.word	index@(.nv.constant0._Z11countKerneli)
        /*004c*/ 	.short	0x0380
        /*004e*/ 	.short	0x0004


	//----- nvinfo : EIATTR_SW_WAR
	.align		4
.L_18:
        /*0050*/ 	.byte	0x04, 0x36
        /*0052*/ 	.short	(.L_20 - .L_19)
.L_19:
        /*0054*/ 	.word	0x00000008
.L_20:


//--------------------- .nv.callgraph             --------------------------
	.section	.nv.callgraph,"",@"SHT_CUDA_CALLGRAPH"
	.align	4
	.sectionentsize	8
	.align		4
        /*0000*/ 	.word	0x00000000
	.align		4
        /*0004*/ 	.word	0xffffffff
	.align		4
        /*0008*/ 	.word	index@(_Z11countKerneli)
	.align		4
        /*000c*/ 	.word	index@(vprintf)
	.align		4
        /*0010*/ 	.word	0x00000000
	.align		4
        /*0014*/ 	.word	0xfffffffe
	.align		4
        /*0018*/ 	.word	0x00000000
	.align		4
        /*001c*/ 	.word	0xfffffffd
	.align		4
        /*0020*/ 	.word	0x00000000
	.align		4
        /*0024*/ 	.word	0xfffffffc


//--------------------- .nv.constant4             --------------------------
	.section	.nv.constant4,"a",@progbits
	.align	8
	.align		8
.nv.constant4:
        /*0000*/ 	.dword	vprintf
	.align		8
        /*0008*/ 	.dword	$str


//--------------------- .text._Z11countKerneli    --------------------------
	.section	.text._Z11countKerneli,"ax",@progbits
	.align	128
        .global         _Z11countKerneli
        .type           _Z11countKerneli,@function
        .size           _Z11countKerneli,(.L_x_2 - _Z11countKerneli)
        .other          _Z11countKerneli,@"STO_CUDA_ENTRY STV_DEFAULT"
_Z11countKerneli:
.text._Z11countKerneli:
[----:B------:R-:W0:Y:S08]  /*0000*/  LDC R1, c[0x0][0x37c] ;  /* 0x0000df00ff017b82 */ /* 0x000e300000000800 */
[----:B------:R-:W1:Y:S01]  /*0010*/  LDC R8, c[0x0][0x380] ;  /* 0x0000e000ff087b82 */ /* 0x000e620000000800 */
[----:B0-----:R-:W-:Y:S01]  /*0020*/  VIADD R1, R1, 0xfffffff8 ;  /* 0xfffffff801017836 */ /* 0x001fe20000000000 */
[----:B------:R-:W-:Y:S01]  /*0030*/  MOV R0, 0x0 ;  /* 0x0000000000007802 */ /* 0x000fe20000000f00 */
[----:B------:R-:W0:Y:S01]  /*0040*/  LDCU UR4, c[0x0][0x2f8] ;  /* 0x00005f00ff0477ac */ /* 0x000e220008000800 */
[----:B------:R-:W2:Y:S04]  /*0050*/  LDCU.64 UR6, c[0x4][0x8] ;  /* 0x01000100ff0677ac */ /* 0x000ea80008000a00 */
[----:B------:R3:W4:Y:S01]  /*0060*/  LDC.64 R2, c[0x4][R0] ;  /* 0x0100000000027b82 */ /* 0x0007220000000a00 */
[----:B------:R-:W5:Y:S01]  /*0070*/  LDCU UR5, c[0x0][0x2fc] ;  /* 0x00005f80ff0577ac */ /* 0x000f620008000800 */
[----:B0-----:R-:W-:Y:S01]  /*0080*/  IADD3 R6, P0, PT, R1, UR4, RZ ;  /* 0x0000000401067c10 */ /* 0x001fe2000ff1e0ff */
[----:B-1----:R3:W-:Y:S01]  /*0090*/  STL [R1], R8 ;  /* 0x0000000801007387 */ /* 0x0027e20000100800 */
[----:B--2---:R-:W-:Y:S01]  /*00a0*/  IMAD.U32 R4, RZ, RZ, UR6 ;  /* 0x00000006ff047e24 */ /* 0x004fe2000f8e00ff */
[----:B------:R-:W-:-:S02]  /*00b0*/  MOV R5, UR7 ;  /* 0x0000000700057c02 */ /* 0x000fc40008000f00 */
[----:B-----5:R-:W-:-:S08]  /*00c0*/  IMAD.X R7, RZ, RZ, UR5, P0 ;  /* 0x00000005ff077e24 */ /* 0x020fd000080e06ff */
[----:B------:R-:W-:-:S07]  /*00d0*/  LEPC R20, `(.L_x_0) ;  /* 0x000000001014794e */ /* 0x000fce0000000000 */
[----:B---34-:R-:W-:Y:S05]  /*00e0*/  CALL.ABS.NOINC R2 ;  /* 0x0000000002007343 */ /* 0x018fea0003c00000 */
.L_x_0:
[----:B------:R-:W-:Y:S05]  /*00f0*/  EXIT ;  /* 0x000000000000794d */ /* 0x000fea0003800000 */
.L_x_1:
[----:B------:R-:W-:-:S00]  /*0100*/  BRA `(.L_x_1) ;  /* 0xfffffffc00fc7947 */ /* 0x000fc0000383ffff */
[----:B------:R-:W-:-:S00]  /*0110*/  NOP ;  /* 0x0000000000007918 */ /* 0x000fc00000000000 */
        /* <DEDUP_REMOVED lines=14> */
.L_x_2:


//--------------------- .nv.global.init           --------------------------
	.section	.nv.global.init,"aw",@progbits
.nv.global.init:
	.type		$str,@object
	.size		$str,(.L_0 - $str)
$str:
        /*0000*/ 	.byte	0x43, 0x6f, 0x75, 0x6e, 0x74, 0x3a, 0x20, 0x25, 0x64, 0x0a, 0x00
.L_0:


//--------------------- .nv.shared.reserved.0     --------------------------
	.section	.nv.shared.reserved.0,"aw",@nobits
	.weak		__nv_reservedSMEM_offset_0_alias
	.size		__nv_reservedSMEM_offset_0_alias, 0, 64
	.other		__nv_reservedSMEM_offset_0_alias,@"STO_CUDA_RESERVED_SHARED STV_DEFAULT"
__nv_reservedSMEM_offset_0_alias:
	.zero		0
	.zero		64


//--------------------- .nv.constant0._Z11countKerneli --------------------------
	.section	.nv.constant0._Z11countKerneli,"a",@progbits
	.sectionflags	@""
	.align	4
.nv.constant0._Z11countKerneli:
	.zero		900


//--------------------- SYMBOLS --------------------------

	.type		.nv.reservedSmem.offset0,@object
	.size		.nv.reservedSmem.offset0,0x4
	.type		vprintf,@function
